//
// Generated by NVIDIA NVVM Compiler
//
// Compiler Build ID: CL-36424714
// Cuda compilation tools, release 13.0, V13.0.88
// Based on NVVM 20.0.0
//

.version 9.0
.target sm_100
.address_size 64

	// .globl	_Z8row_sumsPKfPfm
// _ZZ18column_sums_blocksPKfPfmE5block has been demoted

.visible .entry _Z8row_sumsPKfPfm(
	.param .u64 .ptr .align 1 _Z8row_sumsPKfPfm_param_0,
	.param .u64 .ptr .align 1 _Z8row_sumsPKfPfm_param_1,
	.param .u64 _Z8row_sumsPKfPfm_param_2
)
{
	.reg .pred 	%p<10>;
	.reg .b32 	%r<5>;
	.reg .b32 	%f<82>;
	.reg .b64 	%rd<48>;

	ld.param.u64 	%rd25, [_Z8row_sumsPKfPfm_param_0];
	ld.param.u64 	%rd23, [_Z8row_sumsPKfPfm_param_1];
	ld.param.u64 	%rd24, [_Z8row_sumsPKfPfm_param_2];
	cvta.to.global.u64 	%rd1, %rd25;
	mov.u32 	%r1, %tid.x;
	mov.u32 	%r2, %ctaid.x;
	mov.u32 	%r3, %ntid.x;
	mad.lo.s32 	%r4, %r2, %r3, %r1;
	cvt.s64.s32 	%rd2, %r4;
	setp.le.u64 	%p1, %rd24, %rd2;
	@%p1 bra 	$L__BB0_14;
	shl.b64 	%rd3, %rd2, 15;
	and.b64  	%rd4, %rd24, 15;
	setp.lt.u64 	%p2, %rd24, 16;
	mov.f32 	%f81, 0f00000000;
	mov.b64 	%rd44, 0;
	@%p2 bra 	$L__BB0_4;
	and.b64  	%rd44, %rd24, -16;
	shl.b64 	%rd27, %rd2, 17;
	add.s64 	%rd28, %rd27, %rd1;
	add.s64 	%rd41, %rd28, 32;
	mov.f32 	%f81, 0f00000000;
	mov.u64 	%rd42, %rd44;
$L__BB0_3:
	.pragma "nounroll";
	ld.global.f32 	%f17, [%rd41+-32];
	add.f32 	%f18, %f81, %f17;
	ld.global.f32 	%f19, [%rd41+-28];
	add.f32 	%f20, %f18, %f19;
	ld.global.f32 	%f21, [%rd41+-24];
	add.f32 	%f22, %f20, %f21;
	ld.global.f32 	%f23, [%rd41+-20];
	add.f32 	%f24, %f22, %f23;
	ld.global.f32 	%f25, [%rd41+-16];
	add.f32 	%f26, %f24, %f25;
	ld.global.f32 	%f27, [%rd41+-12];
	add.f32 	%f28, %f26, %f27;
	ld.global.f32 	%f29, [%rd41+-8];
	add.f32 	%f30, %f28, %f29;
	ld.global.f32 	%f31, [%rd41+-4];
	add.f32 	%f32, %f30, %f31;
	ld.global.f32 	%f33, [%rd41];
	add.f32 	%f34, %f32, %f33;
	ld.global.f32 	%f35, [%rd41+4];
	add.f32 	%f36, %f34, %f35;
	ld.global.f32 	%f37, [%rd41+8];
	add.f32 	%f38, %f36, %f37;
	ld.global.f32 	%f39, [%rd41+12];
	add.f32 	%f40, %f38, %f39;
	ld.global.f32 	%f41, [%rd41+16];
	add.f32 	%f42, %f40, %f41;
	ld.global.f32 	%f43, [%rd41+20];
	add.f32 	%f44, %f42, %f43;
	ld.global.f32 	%f45, [%rd41+24];
	add.f32 	%f46, %f44, %f45;
	ld.global.f32 	%f47, [%rd41+28];
	add.f32 	%f81, %f46, %f47;
	add.s64 	%rd42, %rd42, -16;
	add.s64 	%rd41, %rd41, 64;
	setp.ne.s64 	%p3, %rd42, 0;
	@%p3 bra 	$L__BB0_3;
$L__BB0_4:
	setp.eq.s64 	%p4, %rd4, 0;
	@%p4 bra 	$L__BB0_13;
	and.b64  	%rd12, %rd24, 7;
	setp.lt.u64 	%p5, %rd4, 8;
	@%p5 bra 	$L__BB0_7;
	add.s64 	%rd29, %rd3, %rd44;
	shl.b64 	%rd30, %rd29, 2;
	add.s64 	%rd31, %rd1, %rd30;
	ld.global.f32 	%f49, [%rd31];
	add.f32 	%f50, %f81, %f49;
	ld.global.f32 	%f51, [%rd31+4];
	add.f32 	%f52, %f50, %f51;
	ld.global.f32 	%f53, [%rd31+8];
	add.f32 	%f54, %f52, %f53;
	ld.global.f32 	%f55, [%rd31+12];
	add.f32 	%f56, %f54, %f55;
	ld.global.f32 	%f57, [%rd31+16];
	add.f32 	%f58, %f56, %f57;
	ld.global.f32 	%f59, [%rd31+20];
	add.f32 	%f60, %f58, %f59;
	ld.global.f32 	%f61, [%rd31+24];
	add.f32 	%f62, %f60, %f61;
	ld.global.f32 	%f63, [%rd31+28];
	add.f32 	%f81, %f62, %f63;
	add.s64 	%rd44, %rd44, 8;
$L__BB0_7:
	setp.eq.s64 	%p6, %rd12, 0;
	@%p6 bra 	$L__BB0_13;
	and.b64  	%rd46, %rd24, 3;
	setp.lt.u64 	%p7, %rd12, 4;
	@%p7 bra 	$L__BB0_10;
	add.s64 	%rd32, %rd3, %rd44;
	shl.b64 	%rd33, %rd32, 2;
	add.s64 	%rd34, %rd1, %rd33;
	ld.global.f32 	%f65, [%rd34];
	add.f32 	%f66, %f81, %f65;
	ld.global.f32 	%f67, [%rd34+4];
	add.f32 	%f68, %f66, %f67;
	ld.global.f32 	%f69, [%rd34+8];
	add.f32 	%f70, %f68, %f69;
	ld.global.f32 	%f71, [%rd34+12];
	add.f32 	%f81, %f70, %f71;
	add.s64 	%rd44, %rd44, 4;
$L__BB0_10:
	setp.eq.s64 	%p8, %rd46, 0;
	@%p8 bra 	$L__BB0_13;
	shl.b64 	%rd35, %rd2, 17;
	shl.b64 	%rd36, %rd44, 2;
	add.s64 	%rd37, %rd35, %rd36;
	add.s64 	%rd47, %rd1, %rd37;
$L__BB0_12:
	.pragma "nounroll";
	ld.global.f32 	%f72, [%rd47];
	add.f32 	%f81, %f81, %f72;
	add.s64 	%rd47, %rd47, 4;
	add.s64 	%rd46, %rd46, -1;
	setp.ne.s64 	%p9, %rd46, 0;
	@%p9 bra 	$L__BB0_12;
$L__BB0_13:
	cvta.to.global.u64 	%rd38, %rd23;
	shl.b64 	%rd39, %rd2, 2;
	add.s64 	%rd40, %rd38, %rd39;
	st.global.f32 	[%rd40], %f81;
$L__BB0_14:
	ret;

}
	// .globl	_Z11column_sumsPKfPfm
.visible .entry _Z11column_sumsPKfPfm(
	.param .u64 .ptr .align 1 _Z11column_sumsPKfPfm_param_0,
	.param .u64 .ptr .align 1 _Z11column_sumsPKfPfm_param_1,
	.param .u64 _Z11column_sumsPKfPfm_param_2
)
{
	.reg .pred 	%p<10>;
	.reg .b32 	%r<5>;
	.reg .b32 	%f<82>;
	.reg .b64 	%rd<49>;

	ld.param.u64 	%rd24, [_Z11column_sumsPKfPfm_param_0];
	ld.param.u64 	%rd22, [_Z11column_sumsPKfPfm_param_1];
	ld.param.u64 	%rd23, [_Z11column_sumsPKfPfm_param_2];
	cvta.to.global.u64 	%rd1, %rd24;
	mov.u32 	%r1, %tid.x;
	mov.u32 	%r2, %ctaid.x;
	mov.u32 	%r3, %ntid.x;
	mad.lo.s32 	%r4, %r2, %r3, %r1;
	cvt.s64.s32 	%rd2, %r4;
	setp.le.u64 	%p1, %rd23, %rd2;
	@%p1 bra 	$L__BB1_14;
	and.b64  	%rd3, %rd23, 15;
	setp.lt.u64 	%p2, %rd23, 16;
	mov.f32 	%f81, 0f00000000;
	mov.b64 	%rd45, 0;
	@%p2 bra 	$L__BB1_4;
	and.b64  	%rd45, %rd23, -16;
	shl.b64 	%rd26, %rd2, 2;
	add.s64 	%rd27, %rd26, %rd1;
	add.s64 	%rd42, %rd27, 1048576;
	mov.f32 	%f81, 0f00000000;
	mov.u64 	%rd43, %rd45;
$L__BB1_3:
	.pragma "nounroll";
	ld.global.f32 	%f17, [%rd42+-1048576];
	add.f32 	%f18, %f81, %f17;
	ld.global.f32 	%f19, [%rd42+-917504];
	add.f32 	%f20, %f18, %f19;
	ld.global.f32 	%f21, [%rd42+-786432];
	add.f32 	%f22, %f20, %f21;
	ld.global.f32 	%f23, [%rd42+-655360];
	add.f32 	%f24, %f22, %f23;
	ld.global.f32 	%f25, [%rd42+-524288];
	add.f32 	%f26, %f24, %f25;
	ld.global.f32 	%f27, [%rd42+-393216];
	add.f32 	%f28, %f26, %f27;
	ld.global.f32 	%f29, [%rd42+-262144];
	add.f32 	%f30, %f28, %f29;
	ld.global.f32 	%f31, [%rd42+-131072];
	add.f32 	%f32, %f30, %f31;
	ld.global.f32 	%f33, [%rd42];
	add.f32 	%f34, %f32, %f33;
	ld.global.f32 	%f35, [%rd42+131072];
	add.f32 	%f36, %f34, %f35;
	ld.global.f32 	%f37, [%rd42+262144];
	add.f32 	%f38, %f36, %f37;
	ld.global.f32 	%f39, [%rd42+393216];
	add.f32 	%f40, %f38, %f39;
	ld.global.f32 	%f41, [%rd42+524288];
	add.f32 	%f42, %f40, %f41;
	ld.global.f32 	%f43, [%rd42+655360];
	add.f32 	%f44, %f42, %f43;
	ld.global.f32 	%f45, [%rd42+786432];
	add.f32 	%f46, %f44, %f45;
	ld.global.f32 	%f47, [%rd42+917504];
	add.f32 	%f81, %f46, %f47;
	add.s64 	%rd43, %rd43, -16;
	add.s64 	%rd42, %rd42, 2097152;
	setp.ne.s64 	%p3, %rd43, 0;
	@%p3 bra 	$L__BB1_3;
$L__BB1_4:
	setp.eq.s64 	%p4, %rd3, 0;
	@%p4 bra 	$L__BB1_13;
	and.b64  	%rd11, %rd23, 7;
	setp.lt.u64 	%p5, %rd3, 8;
	@%p5 bra 	$L__BB1_7;
	shl.b64 	%rd28, %rd45, 15;
	add.s64 	%rd29, %rd28, %rd2;
	shl.b64 	%rd30, %rd29, 2;
	add.s64 	%rd31, %rd1, %rd30;
	ld.global.f32 	%f49, [%rd31];
	add.f32 	%f50, %f81, %f49;
	ld.global.f32 	%f51, [%rd31+131072];
	add.f32 	%f52, %f50, %f51;
	ld.global.f32 	%f53, [%rd31+262144];
	add.f32 	%f54, %f52, %f53;
	ld.global.f32 	%f55, [%rd31+393216];
	add.f32 	%f56, %f54, %f55;
	ld.global.f32 	%f57, [%rd31+524288];
	add.f32 	%f58, %f56, %f57;
	ld.global.f32 	%f59, [%rd31+655360];
	add.f32 	%f60, %f58, %f59;
	ld.global.f32 	%f61, [%rd31+786432];
	add.f32 	%f62, %f60, %f61;
	ld.global.f32 	%f63, [%rd31+917504];
	add.f32 	%f81, %f62, %f63;
	add.s64 	%rd45, %rd45, 8;
$L__BB1_7:
	setp.eq.s64 	%p6, %rd11, 0;
	@%p6 bra 	$L__BB1_13;
	and.b64  	%rd47, %rd23, 3;
	setp.lt.u64 	%p7, %rd11, 4;
	@%p7 bra 	$L__BB1_10;
	shl.b64 	%rd32, %rd45, 15;
	add.s64 	%rd33, %rd32, %rd2;
	shl.b64 	%rd34, %rd33, 2;
	add.s64 	%rd35, %rd1, %rd34;
	ld.global.f32 	%f65, [%rd35];
	add.f32 	%f66, %f81, %f65;
	ld.global.f32 	%f67, [%rd35+131072];
	add.f32 	%f68, %f66, %f67;
	ld.global.f32 	%f69, [%rd35+262144];
	add.f32 	%f70, %f68, %f69;
	ld.global.f32 	%f71, [%rd35+393216];
	add.f32 	%f81, %f70, %f71;
	add.s64 	%rd45, %rd45, 4;
$L__BB1_10:
	setp.eq.s64 	%p8, %rd47, 0;
	@%p8 bra 	$L__BB1_13;
	shl.b64 	%rd36, %rd45, 17;
	shl.b64 	%rd37, %rd2, 2;
	add.s64 	%rd38, %rd36, %rd37;
	add.s64 	%rd48, %rd1, %rd38;
$L__BB1_12:
	.pragma "nounroll";
	ld.global.f32 	%f72, [%rd48];
	add.f32 	%f81, %f81, %f72;
	add.s64 	%rd48, %rd48, 131072;
	add.s64 	%rd47, %rd47, -1;
	setp.ne.s64 	%p9, %rd47, 0;
	@%p9 bra 	$L__BB1_12;
$L__BB1_13:
	cvta.to.global.u64 	%rd39, %rd22;
	shl.b64 	%rd40, %rd2, 2;
	add.s64 	%rd41, %rd39, %rd40;
	st.global.f32 	[%rd41], %f81;
$L__BB1_14:
	ret;

}
	// .globl	_Z18column_sums_blocksPKfPfm
.visible .entry _Z18column_sums_blocksPKfPfm(
	.param .u64 .ptr .align 1 _Z18column_sums_blocksPKfPfm_param_0,
	.param .u64 .ptr .align 1 _Z18column_sums_blocksPKfPfm_param_1,
	.param .u64 _Z18column_sums_blocksPKfPfm_param_2
)
{
	.reg .pred 	%p<13>;
	.reg .b32 	%r<35>;
	.reg .b32 	%f<14>;
	.reg .b64 	%rd<20>;
	// demoted variable
	.shared .align 4 .b8 _ZZ18column_sums_blocksPKfPfmE5block[4096];
	ld.param.u64 	%rd6, [_Z18column_sums_blocksPKfPfm_param_0];
	ld.param.u64 	%rd7, [_Z18column_sums_blocksPKfPfm_param_1];
	ld.param.u64 	%rd8, [_Z18column_sums_blocksPKfPfm_param_2];
	mov.u32 	%r1, %ntid.x;
	mov.u32 	%r20, %ctaid.x;
	mul.lo.s32 	%r30, %r1, %r20;
	cvt.u64.u32 	%rd9, %r30;
	setp.le.u64 	%p1, %rd8, %rd9;
	@%p1 bra 	$L__BB2_13;
	mov.u32 	%r3, %ntid.y;
	mov.u32 	%r21, %ctaid.y;
	mul.lo.s32 	%r4, %r3, %r21;
	cvt.u64.u32 	%rd1, %r4;
	mov.u32 	%r5, %tid.x;
	mov.u32 	%r6, %tid.y;
	shl.b32 	%r22, %r6, 7;
	mov.u32 	%r23, _ZZ18column_sums_blocksPKfPfmE5block;
	shl.b32 	%r24, %r5, 2;
	add.s32 	%r8, %r23, %r24;
	add.s32 	%r7, %r8, %r22;
	mov.u32 	%r25, %nctaid.x;
	mul.lo.s32 	%r9, %r25, %r1;
	cvta.to.global.u64 	%rd2, %rd7;
	cvta.to.global.u64 	%rd3, %rd6;
$L__BB2_2:
	setp.le.u64 	%p2, %rd8, %rd1;
	mov.f32 	%f12, 0f00000000;
	@%p2 bra 	$L__BB2_10;
	add.s32 	%r26, %r30, %r5;
	cvt.u64.u32 	%rd4, %r26;
	mov.f32 	%f12, 0f00000000;
	mov.u32 	%r31, %r4;
$L__BB2_4:
	add.s32 	%r27, %r31, %r6;
	cvt.u64.u32 	%rd5, %r27;
	max.u64 	%rd10, %rd4, %rd5;
	setp.ge.u64 	%p3, %rd10, %rd8;
	@%p3 bra 	$L__BB2_6;
	mad.lo.s64 	%rd11, %rd8, %rd5, %rd4;
	shl.b64 	%rd12, %rd11, 2;
	add.s64 	%rd13, %rd3, %rd12;
	ld.global.f32 	%f8, [%rd13];
	st.shared.f32 	[%r7], %f8;
$L__BB2_6:
	setp.ne.s32 	%p4, %r6, 0;
	bar.sync 	0;
	cvt.u64.u32 	%rd14, %r31;
	setp.le.u64 	%p5, %rd8, %rd14;
	or.pred  	%p6, %p4, %p5;
	@%p6 bra 	$L__BB2_9;
	mov.b32 	%r34, 0;
	mov.u32 	%r32, %r31;
	mov.u32 	%r33, %r8;
$L__BB2_8:
	ld.shared.f32 	%f9, [%r33];
	add.f32 	%f12, %f12, %f9;
	add.s32 	%r34, %r34, 1;
	setp.lt.u32 	%p7, %r34, %r3;
	add.s32 	%r32, %r32, 1;
	cvt.u64.u32 	%rd15, %r32;
	setp.gt.u64 	%p8, %rd8, %rd15;
	and.pred  	%p9, %p7, %p8;
	add.s32 	%r33, %r33, 128;
	@%p9 bra 	$L__BB2_8;
$L__BB2_9:
	bar.sync 	0;
	add.s32 	%r31, %r31, %r3;
	cvt.u64.u32 	%rd16, %r31;
	setp.gt.u64 	%p10, %rd8, %rd16;
	@%p10 bra 	$L__BB2_4;
$L__BB2_10:
	setp.ne.s32 	%p11, %r6, 0;
	@%p11 bra 	$L__BB2_12;
	add.s32 	%r29, %r30, %r5;
	mul.wide.u32 	%rd17, %r29, 4;
	add.s64 	%rd18, %rd2, %rd17;
	st.global.f32 	[%rd18], %f12;
$L__BB2_12:
	add.s32 	%r30, %r30, %r9;
	cvt.u64.u32 	%rd19, %r30;
	setp.gt.u64 	%p12, %rd8, %rd19;
	@%p12 bra 	$L__BB2_2;
$L__BB2_13:
	ret;

}


// ===== COMPILED SASS (sm_100) =====

	.target	sm_100

	.elftype	@"ET_EXEC"


//--------------------- .note.nv.tkinfo           --------------------------
	.section	.note.nv.tkinfo,"",@"SHT_NOTE"
	.sectionflags	@"SHF_NOTE_NV_TKINFO"
	.tkinfo
        /*0018*/ 	.word	0x00000002
        /*0030*/ 	.string	""
        /*0030*/ 	.string	"ptxas"
        /*0030*/ 	.string	"Cuda compilation tools, release 13.0, V13.0.88"
        /*0030*/ 	.string	"Build cuda_13.0.r13.0/compiler.36424714_0"
        /*0030*/ 	.string	"-arch sm_100 -m 64 "



//--------------------- .note.nv.cuinfo           --------------------------
	.section	.note.nv.cuinfo,"",@"SHT_NOTE"
	.sectionflags	@"SHF_NOTE_NV_CUINFO"
        /*0018*/ 	.short	0x0002
        /*001a*/ 	.short	0x0064
        /*001c*/ 	.short	0x0082
	.zero		2


//--------------------- .nv.info                  --------------------------
	.section	.nv.info,"",@"SHT_CUDA_INFO"
	.align	4


	//----- nvinfo : EIATTR_REGCOUNT
	.align		4
        /*0000*/ 	.byte	0x04, 0x2f
        /*0002*/ 	.short	(.L_1 - .L_0)
	.align		4
.L_0:
        /*0004*/ 	.word	index@(_Z8row_sumsPKfPfm)
        /*0008*/ 	.word	0x0000001e


	//----- nvinfo : EIATTR_FRAME_SIZE
	.align		4
.L_1:
        /*000c*/ 	.byte	0x04, 0x11
        /*000e*/ 	.short	(.L_3 - .L_2)
	.align		4
.L_2:
        /*0010*/ 	.word	index@(_Z8row_sumsPKfPfm)
        /*0014*/ 	.word	0x00000000


	//----- nvinfo : EIATTR_REGCOUNT
	.align		4
.L_3:
        /*0018*/ 	.byte	0x04, 0x2f
        /*001a*/ 	.short	(.L_5 - .L_4)
	.align		4
.L_4:
        /*001c*/ 	.word	index@(_Z11column_sumsPKfPfm)
        /*0020*/ 	.word	0x0000001d


	//----- nvinfo : EIATTR_FRAME_SIZE
	.align		4
.L_5:
        /*0024*/ 	.byte	0x04, 0x11
        /*0026*/ 	.short	(.L_7 - .L_6)
	.align		4
.L_6:
        /*0028*/ 	.word	index@(_Z11column_sumsPKfPfm)
        /*002c*/ 	.word	0x00000000


	//----- nvinfo : EIATTR_REGCOUNT
	.align		4
.L_7:
        /*0030*/ 	.byte	0x04, 0x2f
        /*0032*/ 	.short	(.L_9 - .L_8)
	.align		4
.L_8:
        /*0034*/ 	.word	index@(_Z18column_sums_blocksPKfPfm)
        /*0038*/ 	.word	0x0000000f


	//----- nvinfo : EIATTR_FRAME_SIZE
	.align		4
.L_9:
        /*003c*/ 	.byte	0x04, 0x11
        /*003e*/ 	.short	(.L_11 - .L_10)
	.align		4
.L_10:
        /*0040*/ 	.word	index@(_Z18column_sums_blocksPKfPfm)
        /*0044*/ 	.word	0x00000000


	//----- nvinfo : EIATTR_MIN_STACK_SIZE
	.align		4
.L_11:
        /*0048*/ 	.byte	0x04, 0x12
        /*004a*/ 	.short	(.L_13 - .L_12)
	.align		4
.L_12:
        /*004c*/ 	.word	index@(_Z18column_sums_blocksPKfPfm)
        /*0050*/ 	.word	0x00000000


	//----- nvinfo : EIATTR_MIN_STACK_SIZE
	.align		4
.L_13:
        /*0054*/ 	.byte	0x04, 0x12
        /*0056*/ 	.short	(.L_15 - .L_14)
	.align		4
.L_14:
        /*0058*/ 	.word	index@(_Z11column_sumsPKfPfm)
        /*005c*/ 	.word	0x00000000


	//----- nvinfo : EIATTR_MIN_STACK_SIZE
	.align		4
.L_15:
        /*0060*/ 	.byte	0x04, 0x12
        /*0062*/ 	.short	(.L_17 - .L_16)
	.align		4
.L_16:
        /*0064*/ 	.word	index@(_Z8row_sumsPKfPfm)
        /*0068*/ 	.word	0x00000000
.L_17:


//--------------------- .nv.compat                --------------------------
	.section	.nv.compat,"",@"SHT_CUDA_COMPAT_INFO"
	.align	4
        /*0000*/ 	.byte	0x02, 0x09, 0x00, 0x00, 0x02, 0x02, 0x01, 0x00, 0x02, 0x05, 0x05, 0x00, 0x03, 0x07, 0x01, 0x01
        /*0010*/ 	.byte	0x02, 0x03, 0x00, 0x00, 0x02, 0x06, 0x01, 0x00, 0x04, 0x0b, 0x08, 0x00, 0x09, 0x00, 0x00, 0x00
        /*0020*/ 	.byte	0x00, 0x00, 0x00, 0x00


//--------------------- .nv.info._Z18column_sums_blocksPKfPfm --------------------------
	.section	.nv.info._Z18column_sums_blocksPKfPfm,"",@"SHT_CUDA_INFO"
	.sectionflags	@""
	.align	4


	//----- nvinfo : EIATTR_CUDA_API_VERSION
	.align		4
        /*0000*/ 	.byte	0x04, 0x37
        /*0002*/ 	.short	(.L_19 - .L_18)
.L_18:
        /*0004*/ 	.word	0x00000082


	//----- nvinfo : EIATTR_KPARAM_INFO
	.align		4
.L_19:
        /*0008*/ 	.byte	0x04, 0x17
        /*000a*/ 	.short	(.L_21 - .L_20)
.L_20:
        /*000c*/ 	.word	0x00000000
        /*0010*/ 	.short	0x0002
        /*0012*/ 	.short	0x0010
        /*0014*/ 	.byte	0x00, 0xf0, 0x21, 0x00


	//----- nvinfo : EIATTR_KPARAM_INFO
	.align		4
.L_21:
        /*0018*/ 	.byte	0x04, 0x17
        /*001a*/ 	.short	(.L_23 - .L_22)
.L_22:
        /*001c*/ 	.word	0x00000000
        /*0020*/ 	.short	0x0001
        /*0022*/ 	.short	0x0008
        /*0024*/ 	.byte	0x00, 0xf5, 0x21, 0x00


	//----- nvinfo : EIATTR_KPARAM_INFO
	.align		4
.L_23:
        /*0028*/ 	.byte	0x04, 0x17
        /*002a*/ 	.short	(.L_25 - .L_24)
.L_24:
        /*002c*/ 	.word	0x00000000
        /*0030*/ 	.short	0x0000
        /*0032*/ 	.short	0x0000
        /*0034*/ 	.byte	0x00, 0xf5, 0x21, 0x00


	//----- nvinfo : EIATTR_SPARSE_MMA_MASK
	.align		4
.L_25:
        /*0038*/ 	.byte	0x03, 0x50
        /*003a*/ 	.short	0x0000


	//----- nvinfo : EIATTR_MAXREG_COUNT
	.align		4
        /*003c*/ 	.byte	0x03, 0x1b
        /*003e*/ 	.short	0x00ff


	//----- nvinfo : EIATTR_NUM_BARRIERS
	.align		4
        /*0040*/ 	.byte	0x02, 0x4c
        /*0042*/ 	.byte	0x01
	.zero		1


	//----- nvinfo : EIATTR_MERCURY_ISA_VERSION
	.align		4
        /*0044*/ 	.byte	0x03, 0x5f
        /*0046*/ 	.short	0x0101


	//----- nvinfo : EIATTR_VRC_CTA_INIT_COUNT
	.align		4
        /*0048*/ 	.byte	0x02, 0x4a
	.zero		1
	.zero		1


	//----- nvinfo : EIATTR_EXIT_INSTR_OFFSETS
	.align		4
        /*004c*/ 	.byte	0x04, 0x1c
        /*004e*/ 	.short	(.L_27 - .L_26)


	//   ....[0]....
.L_26:
        /*0050*/ 	.word	0x00000070


	//   ....[1]....
        /*0054*/ 	.word	0x00000510


	//----- nvinfo : EIATTR_CRS_STACK_SIZE
	.align		4
.L_27:
        /*0058*/ 	.byte	0x04, 0x1e
        /*005a*/ 	.short	(.L_29 - .L_28)
.L_28:
        /*005c*/ 	.word	0x00000000


	//----- nvinfo : EIATTR_CBANK_PARAM_SIZE
	.align		4
.L_29:
        /*0060*/ 	.byte	0x03, 0x19
        /*0062*/ 	.short	0x0018


	//----- nvinfo : EIATTR_PARAM_CBANK
	.align		4
        /*0064*/ 	.byte	0x04, 0x0a
        /*0066*/ 	.short	(.L_31 - .L_30)
	.align		4
.L_30:
        /*0068*/ 	.word	index@(.nv.constant0._Z18column_sums_blocksPKfPfm)
        /*006c*/ 	.short	0x0380
        /*006e*/ 	.short	0x0018


	//----- nvinfo : EIATTR_SW_WAR
	.align		4
.L_31:
        /*0070*/ 	.byte	0x04, 0x36
        /*0072*/ 	.short	(.L_33 - .L_32)
.L_32:
        /*0074*/ 	.word	0x00000008
.L_33:


//--------------------- .nv.info._Z11column_sumsPKfPfm --------------------------
	.section	.nv.info._Z11column_sumsPKfPfm,"",@"SHT_CUDA_INFO"
	.sectionflags	@""
	.align	4


	//----- nvinfo : EIATTR_CUDA_API_VERSION
	.align		4
        /*0000*/ 	.byte	0x04, 0x37
        /*0002*/ 	.short	(.L_35 - .L_34)
.L_34:
        /*0004*/ 	.word	0x00000082


	//----- nvinfo : EIATTR_KPARAM_INFO
	.align		4
.L_35:
        /*0008*/ 	.byte	0x04, 0x17
        /*000a*/ 	.short	(.L_37 - .L_36)
.L_36:
        /*000c*/ 	.word	0x00000000
        /*0010*/ 	.short	0x0002
        /*0012*/ 	.short	0x0010
        /*0014*/ 	.byte	0x00, 0xf0, 0x21, 0x00


	//----- nvinfo : EIATTR_KPARAM_INFO
	.align		4
.L_37:
        /*0018*/ 	.byte	0x04, 0x17
        /*001a*/ 	.short	(.L_39 - .L_38)
.L_38:
        /*001c*/ 	.word	0x00000000
        /*0020*/ 	.short	0x0001
        /*0022*/ 	.short	0x0008
        /*0024*/ 	.byte	0x00, 0xf5, 0x21, 0x00


	//----- nvinfo : EIATTR_KPARAM_INFO
	.align		4
.L_39:
        /*0028*/ 	.byte	0x04, 0x17
        /*002a*/ 	.short	(.L_41 - .L_40)
.L_40:
        /*002c*/ 	.word	0x00000000
        /*0030*/ 	.short	0x0000
        /*0032*/ 	.short	0x0000
        /*0034*/ 	.byte	0x00, 0xf5, 0x21, 0x00


	//----- nvinfo : EIATTR_SPARSE_MMA_MASK
	.align		4
.L_41:
        /*0038*/ 	.byte	0x03, 0x50
        /*003a*/ 	.short	0x0000


	//----- nvinfo : EIATTR_MAXREG_COUNT
	.align		4
        /*003c*/ 	.byte	0x03, 0x1b
        /*003e*/ 	.short	0x00ff


	//----- nvinfo : EIATTR_MERCURY_ISA_VERSION
	.align		4
        /*0040*/ 	.byte	0x03, 0x5f
        /*0042*/ 	.short	0x0101


	//----- nvinfo : EIATTR_VRC_CTA_INIT_COUNT
	.align		4
        /*0044*/ 	.byte	0x02, 0x4a
	.zero		1
	.zero		1


	//----- nvinfo : EIATTR_EXIT_INSTR_OFFSETS
	.align		4
        /*0048*/ 	.byte	0x04, 0x1c
        /*004a*/ 	.short	(.L_43 - .L_42)


	//   ....[0]....
.L_42:
        /*004c*/ 	.word	0x00000090


	//   ....[1]....
        /*0050*/ 	.word	0x000008e0


	//----- nvinfo : EIATTR_CBANK_PARAM_SIZE
	.align		4
.L_43:
        /*0054*/ 	.byte	0x03, 0x19
        /*0056*/ 	.short	0x0018


	//----- nvinfo : EIATTR_PARAM_CBANK
	.align		4
        /*0058*/ 	.byte	0x04, 0x0a
        /*005a*/ 	.short	(.L_45 - .L_44)
	.align		4
.L_44:
        /*005c*/ 	.word	index@(.nv.constant0._Z11column_sumsPKfPfm)
        /*0060*/ 	.short	0x0380
        /*0062*/ 	.short	0x0018


	//----- nvinfo : EIATTR_SW_WAR
	.align		4
.L_45:
        /*0064*/ 	.byte	0x04, 0x36
        /*0066*/ 	.short	(.L_47 - .L_46)
.L_46:
        /*0068*/ 	.word	0x00000008
.L_47:


//--------------------- .nv.info._Z8row_sumsPKfPfm --------------------------
	.section	.nv.info._Z8row_sumsPKfPfm,"",@"SHT_CUDA_INFO"
	.sectionflags	@""
	.align	4


	//----- nvinfo : EIATTR_CUDA_API_VERSION
	.align		4
        /*0000*/ 	.byte	0x04, 0x37
        /*0002*/ 	.short	(.L_49 - .L_48)
.L_48:
        /*0004*/ 	.word	0x00000082


	//----- nvinfo : EIATTR_KPARAM_INFO
	.align		4
.L_49:
        /*0008*/ 	.byte	0x04, 0x17
        /*000a*/ 	.short	(.L_51 - .L_50)
.L_50:
        /*000c*/ 	.word	0x00000000
        /*0010*/ 	.short	0x0002
        /*0012*/ 	.short	0x0010
        /*0014*/ 	.byte	0x00, 0xf0, 0x21, 0x00


	//----- nvinfo : EIATTR_KPARAM_INFO
	.align		4
.L_51:
        /*0018*/ 	.byte	0x04, 0x17
        /*001a*/ 	.short	(.L_53 - .L_52)
.L_52:
        /*001c*/ 	.word	0x00000000
        /*0020*/ 	.short	0x0001
        /*0022*/ 	.short	0x0008
        /*0024*/ 	.byte	0x00, 0xf5, 0x21, 0x00


	//----- nvinfo : EIATTR_KPARAM_INFO
	.align		4
.L_53:
        /*0028*/ 	.byte	0x04, 0x17
        /*002a*/ 	.short	(.L_55 - .L_54)
.L_54:
        /*002c*/ 	.word	0x00000000
        /*0030*/ 	.short	0x0000
        /*0032*/ 	.short	0x0000
        /*0034*/ 	.byte	0x00, 0xf5, 0x21, 0x00


	//----- nvinfo : EIATTR_SPARSE_MMA_MASK
	.align		4
.L_55:
        /*0038*/ 	.byte	0x03, 0x50
        /*003a*/ 	.short	0x0000


	//----- nvinfo : EIATTR_MAXREG_COUNT
	.align		4
        /*003c*/ 	.byte	0x03, 0x1b
        /*003e*/ 	.short	0x00ff


	//----- nvinfo : EIATTR_MERCURY_ISA_VERSION
	.align		4
        /*0040*/ 	.byte	0x03, 0x5f
        /*0042*/ 	.short	0x0101


	//----- nvinfo : EIATTR_VRC_CTA_INIT_COUNT
	.align		4
        /*0044*/ 	.byte	0x02, 0x4a
	.zero		1
	.zero		1


	//----- nvinfo : EIATTR_EXIT_INSTR_OFFSETS
	.align		4
        /*0048*/ 	.byte	0x04, 0x1c
        /*004a*/ 	.short	(.L_57 - .L_56)


	//   ....[0]....
.L_56:
        /*004c*/ 	.word	0x00000090


	//   ....[1]....
        /*0050*/ 	.word	0x00000900


	//----- nvinfo : EIATTR_CBANK_PARAM_SIZE
	.align		4
.L_57:
        /*0054*/ 	.byte	0x03, 0x19
        /*0056*/ 	.short	0x0018


	//----- nvinfo : EIATTR_PARAM_CBANK
	.align		4
        /*0058*/ 	.byte	0x04, 0x0a
        /*005a*/ 	.short	(.L_59 - .L_58)
	.align		4
.L_58:
        /*005c*/ 	.word	index@(.nv.constant0._Z8row_sumsPKfPfm)
        /*0060*/ 	.short	0x0380
        /*0062*/ 	.short	0x0018


	//----- nvinfo : EIATTR_SW_WAR
	.align		4
.L_59:
        /*0064*/ 	.byte	0x04, 0x36
        /*0066*/ 	.short	(.L_61 - .L_60)
.L_60:
        /*0068*/ 	.word	0x00000008
.L_61:


//--------------------- .nv.callgraph             --------------------------
	.section	.nv.callgraph,"",@"SHT_CUDA_CALLGRAPH"
	.align	4
	.sectionentsize	8
	.align		4
        /*0000*/ 	.word	0x00000000
	.align		4
        /*0004*/ 	.word	0xffffffff
	.align		4
        /*0008*/ 	.word	0x00000000
	.align		4
        /*000c*/ 	.word	0xfffffffe
	.align		4
        /*0010*/ 	.word	0x00000000
	.align		4
        /*0014*/ 	.word	0xfffffffd
	.align		4
        /*0018*/ 	.word	0x00000000
	.align		4
        /*001c*/ 	.word	0xfffffffc


//--------------------- .text._Z18column_sums_blocksPKfPfm --------------------------
	.section	.text._Z18column_sums_blocksPKfPfm,"ax",@progbits
	.align	128
        .global         _Z18column_sums_blocksPKfPfm
        .type           _Z18column_sums_blocksPKfPfm,@function
        .size           _Z18column_sums_blocksPKfPfm,(.L_x_21 - _Z18column_sums_blocksPKfPfm)
        .other          _Z18column_sums_blocksPKfPfm,@"STO_CUDA_ENTRY STV_DEFAULT"
_Z18column_sums_blocksPKfPfm:
.text._Z18column_sums_blocksPKfPfm:
[----:B------:R-:W-:Y:S08]  /*0000*/  LDC R1, c[0x0][0x37c] ;  /* 0x0000df00ff017b82 */ /* 0x000ff00000000800 */
[----:B------:R-:W0:Y:S01]  /*0010*/  S2UR UR4, SR_CTAID.X ;  /* 0x00000000000479c3 */ /* 0x000e220000002500 */
[----:B------:R-:W0:Y:S07]  /*0020*/  LDCU UR8, c[0x0][0x360] ;  /* 0x00006c00ff0877ac */ /* 0x000e2e0008000800 */
[----:B------:R-:W1:Y:S01]  /*0030*/  LDC.64 R2, c[0x0][0x390] ;  /* 0x0000e400ff027b82 */ /* 0x000e620000000a00 */
[----:B0-----:R-:W-:-:S06]  /*0040*/  UIMAD UR4, UR8, UR4, URZ ;  /* 0x00000004080472a4 */ /* 0x001fcc000f8e02ff */
[----:B-1----:R-:W-:-:S04]  /*0050*/  ISETP.LE.U32.AND P0, PT, R2, UR4, PT ;  /* 0x0000000402007c0c */ /* 0x002fc8000bf03070 */
[----:B------:R-:W-:-:S13]  /*0060*/  ISETP.GE.U32.AND.EX P0, PT, RZ, R3, PT, P0 ;  /* 0x00000003ff00720c */ /* 0x000fda0003f06100 */
[----:B------:R-:W-:Y:S05]  /*0070*/  @P0 EXIT ;  /* 0x000000000000094d */ /* 0x000fea0003800000 */
[----:B------:R-:W0:Y:S01]  /*0080*/  S2R R12, SR_TID.X ;  /* 0x00000000000c7919 */ /* 0x000e220000002100 */
[----:B------:R-:W1:Y:S01]  /*0090*/  S2UR UR7, SR_CgaCtaId ;  /* 0x00000000000779c3 */ /* 0x000e620000008800 */
[----:B------:R-:W2:Y:S01]  /*00a0*/  LDCU UR10, c[0x0][0x364] ;  /* 0x00006c80ff0a77ac */ /* 0x000ea20008000800 */
[----:B------:R-:W3:Y:S01]  /*00b0*/  S2R R11, SR_TID.Y ;  /* 0x00000000000b7919 */ /* 0x000ee20000002200 */
[----:B------:R-:W4:Y:S05]  /*00c0*/  LDCU UR9, c[0x0][0x370] ;  /* 0x00006e00ff0977ac */ /* 0x000f2a0008000800 */
[----:B------:R-:W2:Y:S01]  /*00d0*/  S2UR UR5, SR_CTAID.Y ;  /* 0x00000000000579c3 */ /* 0x000ea20000002600 */
[----:B------:R-:W-:Y:S01]  /*00e0*/  UMOV UR6, 0x400 ;  /* 0x0000040000067882 */ /* 0x000fe20000000000 */
[----:B------:R-:W0:Y:S01]  /*00f0*/  LDCU.64 UR12, c[0x0][0x358] ;  /* 0x00006b00ff0c77ac */ /* 0x000e220008000a00 */
[----:B-1----:R-:W-:-:S02]  /*0100*/  ULEA UR6, UR7, UR6, 0x18 ;  /* 0x0000000607067291 */ /* 0x002fc4000f8ec0ff */
[----:B----4-:R-:W-:-:S04]  /*0110*/  UIMAD UR7, UR8, UR9, URZ ;  /* 0x00000009080772a4 */ /* 0x010fc8000f8e02ff */
[----:B0-----:R-:W-:Y:S01]  /*0120*/  LEA R0, R12, UR6, 0x2 ;  /* 0x000000060c007c11 */ /* 0x001fe2000f8e10ff */
[----:B--2---:R-:W-:-:S04]  /*0130*/  UIMAD UR5, UR10, UR5, URZ ;  /* 0x000000050a0572a4 */ /* 0x004fc8000f8e02ff */
[----:B---3--:R-:W-:Y:S02]  /*0140*/  IMAD R8, R11, 0x80, R0 ;  /* 0x000000800b087824 */ /* 0x008fe400078e0200 */
[----:B------:R-:W-:-:S04]  /*0150*/  ISETP.LE.U32.AND P0, PT, R2, UR5, PT ;  /* 0x0000000502007c0c */ /* 0x000fc8000bf03070 */
[----:B------:R-:W-:-:S13]  /*0160*/  ISETP.GE.U32.AND.EX P0, PT, RZ, R3, PT, P0 ;  /* 0x00000003ff00720c */ /* 0x000fda0003f06100 */
.L_x_7:
[----:B-1----:R-:W-:Y:S01]  /*0170*/  IMAD.MOV.U32 R9, RZ, RZ, RZ ;  /* 0x000000ffff097224 */ /* 0x002fe200078e00ff */
[----:B0-----:R-:W-:Y:S06]  /*0180*/  @P0 BRA `(.L_x_0) ;  /* 0x0000000000b80947 */ /* 0x001fec0003800000 */
[----:B------:R-:W-:Y:S01]  /*0190*/  VIADD R10, R12, UR4 ;  /* 0x000000040c0a7c36 */ /* 0x000fe20008000000 */
[----:B------:R-:W-:Y:S01]  /*01a0*/  UMOV UR6, UR5 ;  /* 0x0000000500067c82 */ /* 0x000fe20008000000 */
[----:B------:R-:W-:-:S07]  /*01b0*/  IMAD.MOV.U32 R9, RZ, RZ, RZ ;  /* 0x000000ffff097224 */ /* 0x000fce00078e00ff */
.L_x_6:
[----:B0-----:R-:W0:Y:S01]  /*01c0*/  LDC.64 R2, c[0x0][0x390] ;  /* 0x0000e400ff027b82 */ /* 0x001e220000000a00 */
[----:B------:R-:W-:Y:S01]  /*01d0*/  VIADD R7, R11, UR6 ;  /* 0x000000060b077c36 */ /* 0x000fe20008000000 */
[----:B------:R-:W-:Y:S04]  /*01e0*/  BSSY.RECONVERGENT B0, `(.L_x_1) ;  /* 0x0000010000007945 */ /* 0x000fe80003800200 */
[----:B------:R-:W-:-:S04]  /*01f0*/  ISETP.GT.U32.AND P1, PT, R10, R7, PT ;  /* 0x000000070a00720c */ /* 0x000fc80003f24070 */
[----:B------:R-:W-:-:S04]  /*0200*/  ISETP.GT.U32.AND.EX P1, PT, RZ, RZ, PT, P1 ;  /* 0x000000ffff00720c */ /* 0x000fc80003f24110 */
[----:B------:R-:W-:-:S04]  /*0210*/  SEL R5, R10, R7, P1 ;  /* 0x000000070a057207 */ /* 0x000fc80000800000 */
[----:B0-----:R-:W-:-:S04]  /*0220*/  ISETP.GE.U32.AND P1, PT, R5, R2, PT ;  /* 0x000000020500720c */ /* 0x001fc80003f26070 */
[----:B------:R-:W-:-:S13]  /*0230*/  ISETP.GE.U32.AND.EX P1, PT, RZ, R3, PT, P1 ;  /* 0x00000003ff00720c */ /* 0x000fda0003f26110 */
[----:B------:R-:W-:Y:S05]  /*0240*/  @P1 BRA `(.L_x_2) ;  /* 0x0000000000241947 */ /* 0x000fea0003800000 */
[----:B------:R-:W0:Y:S01]  /*0250*/  LDCU.64 UR8, c[0x0][0x380] ;  /* 0x00007000ff0877ac */ /* 0x000e220008000a00 */
[----:B------:R-:W-:Y:S02]  /*0260*/  IMAD.MOV.U32 R4, RZ, RZ, R10 ;  /* 0x000000ffff047224 */ /* 0x000fe400078e000a */
[----:B------:R-:W-:Y:S02]  /*0270*/  IMAD.MOV.U32 R5, RZ, RZ, RZ ;  /* 0x000000ffff057224 */ /* 0x000fe400078e00ff */
[----:B------:R-:W-:-:S04]  /*0280*/  IMAD.WIDE.U32 R4, R7, R2, R4 ;  /* 0x0000000207047225 */ /* 0x000fc800078e0004 */
[----:B------:R-:W-:Y:S01]  /*0290*/  IMAD R5, R7, R3, R5 ;  /* 0x0000000307057224 */ /* 0x000fe200078e0205 */
[----:B0-----:R-:W-:-:S04]  /*02a0*/  LEA R6, P1, R4, UR8, 0x2 ;  /* 0x0000000804067c11 */ /* 0x001fc8000f8210ff */
[----:B------:R-:W-:-:S06]  /*02b0*/  LEA.HI.X R7, R4, UR9, R5, 0x2, P1 ;  /* 0x0000000904077c11 */ /* 0x000fcc00088f1405 */
[----:B------:R-:W2:Y:S04]  /*02c0*/  LDG.E R7, desc[UR12][R6.64] ;  /* 0x0000000c06077981 */ /* 0x000ea8000c1e1900 */
[----:B--2---:R0:W-:Y:S02]  /*02d0*/  STS [R8], R7 ;  /* 0x0000000708007388 */ /* 0x0041e40000000800 */
.L_x_2:
[----:B------:R-:W-:Y:S05]  /*02e0*/  BSYNC.RECONVERGENT B0 ;  /* 0x0000000000007941 */ /* 0x000fea0003800200 */
.L_x_1:
[----:B------:R-:W-:Y:S01]  /*02f0*/  BAR.SYNC.DEFER_BLOCKING 0x0 ;  /* 0x0000000000007b1d */ /* 0x000fe20000010000 */
[----:B------:R-:W-:-:S04]  /*0300*/  ISETP.LE.U32.AND P1, PT, R2, UR6, PT ;  /* 0x0000000602007c0c */ /* 0x000fc8000bf23070 */
[----:B------:R-:W-:Y:S01]  /*0310*/  ISETP.GE.U32.AND.EX P1, PT, RZ, R3, PT, P1 ;  /* 0x00000003ff00720c */ /* 0x000fe20003f26110 */
[----:B------:R-:W-:Y:S03]  /*0320*/  BSSY.RECONVERGENT B0, `(.L_x_3) ;  /* 0x000000f000007945 */ /* 0x000fe60003800200 */
[----:B------:R-:W-:-:S13]  /*0330*/  ISETP.NE.OR P1, PT, R11, RZ, P1 ;  /* 0x000000ff0b00720c */ /* 0x000fda0000f25670 */
[----:B------:R-:W-:Y:S05]  /*0340*/  @P1 BRA `(.L_x_4) ;  /* 0x0000000000301947 */ /* 0x000fea0003800000 */
[----:B------:R-:W-:Y:S01]  /*0350*/  IMAD.MOV.U32 R4, RZ, RZ, RZ ;  /* 0x000000ffff047224 */ /* 0x000fe200078e00ff */
[----:B------:R-:W-:Y:S01]  /*0360*/  UMOV UR8, UR6 ;  /* 0x0000000600087c82 */ /* 0x000fe20008000000 */
[----:B------:R-:W-:-:S07]  /*0370*/  IMAD.MOV.U32 R5, RZ, RZ, R0 ;  /* 0x000000ffff057224 */ /* 0x000fce00078e0000 */
.L_x_5:
[----:B------:R1:W2:Y:S01]  /*0380*/  LDS R6, [R5] ;  /* 0x0000000005067984 */ /* 0x0002a20000000800 */
[----:B------:R-:W-:Y:S01]  /*0390*/  UIADD3 UR8, UPT, UPT, UR8, 0x1, URZ ;  /* 0x0000000108087890 */ /* 0x000fe2000fffe0ff */
[----:B------:R-:W-:-:S05]  /*03a0*/  VIADD R4, R4, 0x1 ;  /* 0x0000000104047836 */ /* 0x000fca0000000000 */
[----:B------:R-:W-:Y:S01]  /*03b0*/  ISETP.LE.U32.AND P1, PT, R2, UR8, PT ;  /* 0x0000000802007c0c */ /* 0x000fe2000bf23070 */
[----:B-1----:R-:W-:Y:S01]  /*03c0*/  VIADD R5, R5, 0x80 ;  /* 0x0000008005057836 */ /* 0x002fe20000000000 */
[----:B------:R-:W-:Y:S02]  /*03d0*/  ISETP.LT.U32.AND P2, PT, R4, UR10, PT ;  /* 0x0000000a04007c0c */ /* 0x000fe4000bf41070 */
[----:B------:R-:W-:Y:S01]  /*03e0*/  ISETP.GE.U32.AND.EX P1, PT, RZ, R3, PT, P1 ;  /* 0x00000003ff00720c */ /* 0x000fe20003f26110 */
[----:B--2---:R-:W-:-:S12]  /*03f0*/  FADD R9, R6, R9 ;  /* 0x0000000906097221 */ /* 0x004fd80000000000 */
[----:B------:R-:W-:Y:S05]  /*0400*/  @!P1 BRA P2, `(.L_x_5) ;  /* 0xfffffffc00dc9947 */ /* 0x000fea000103ffff */
.L_x_4:
[----:B------:R-:W-:Y:S05]  /*0410*/  BSYNC.RECONVERGENT B0 ;  /* 0x0000000000007941 */ /* 0x000fea0003800200 */
.L_x_3:
[----:B------:R-:W-:Y:S01]  /*0420*/  UIADD3 UR6, UPT, UPT, UR10, UR6, URZ ;  /* 0x000000060a067290 */ /* 0x000fe2000fffe0ff */
[----:B------:R-:W-:Y:S05]  /*0430*/  BAR.SYNC.DEFER_BLOCKING 0x0 ;  /* 0x0000000000007b1d */ /* 0x000fea0000010000 */
[----:B------:R-:W-:-:S04]  /*0440*/  ISETP.LE.U32.AND P1, PT, R2, UR6, PT ;  /* 0x0000000602007c0c */ /* 0x000fc8000bf23070 */
[----:B------:R-:W-:-:S13]  /*0450*/  ISETP.GE.U32.AND.EX P1, PT, RZ, R3, PT, P1 ;  /* 0x00000003ff00720c */ /* 0x000fda0003f26110 */
[----:B------:R-:W-:Y:S05]  /*0460*/  @!P1 BRA `(.L_x_6) ;  /* 0xfffffffc00549947 */ /* 0x000fea000383ffff */
.L_x_0:
[----:B------:R-:W-:Y:S01]  /*0470*/  ISETP.NE.AND P1, PT, R11, RZ, PT ;  /* 0x000000ff0b00720c */ /* 0x000fe20003f25270 */
[----:B------:R-:W1:-:S12]  /*0480*/  LDCU.64 UR8, c[0x0][0x390] ;  /* 0x00007200ff0877ac */ /* 0x000e580008000a00 */
[----:B------:R-:W2:Y:S01]  /*0490*/  @!P1 LDC.64 R2, c[0x0][0x388] ;  /* 0x0000e200ff029b82 */ /* 0x000ea20000000a00 */
[----:B------:R-:W-:Y:S01]  /*04a0*/  @!P1 VIADD R5, R12, UR4 ;  /* 0x000000040c059c36 */ /* 0x000fe20008000000 */
[----:B------:R-:W-:-:S04]  /*04b0*/  UIADD3 UR4, UPT, UPT, UR7, UR4, URZ ;  /* 0x0000000407047290 */ /* 0x000fc8000fffe0ff */
[----:B-1----:R-:W-:-:S04]  /*04c0*/  UISETP.GE.U32.AND UP0, UPT, UR4, UR8, UPT ;  /* 0x000000080400728c */ /* 0x002fc8000bf06070 */
[----:B------:R-:W-:Y:S01]  /*04d0*/  UISETP.GE.U32.AND.EX UP0, UPT, URZ, UR9, UPT, UP0 ;  /* 0x00000009ff00728c */ /* 0x000fe2000bf06100 */
[----:B--2---:R-:W-:-:S05]  /*04e0*/  @!P1 IMAD.WIDE.U32 R2, R5, 0x4, R2 ;  /* 0x0000000405029825 */ /* 0x004fca00078e0002 */
[----:B------:R1:W-:Y:S03]  /*04f0*/  @!P1 STG.E desc[UR12][R2.64], R9 ;  /* 0x0000000902009986 */ /* 0x0003e6000c10190c */
[----:B------:R-:W-:Y:S05]  /*0500*/  BRA.U !UP0, `(.L_x_7) ;  /* 0xfffffffd08187547 */ /* 0x000fea000b83ffff */
[----:B------:R-:W-:Y:S05]  /*0510*/  EXIT ;  /* 0x000000000000794d */ /* 0x000fea0003800000 */
.L_x_8:
[----:B------:R-:W-:-:S00]  /*0520*/  BRA `(.L_x_8) ;  /* 0xfffffffc00fc7947 */ /* 0x000fc0000383ffff */
[----:B------:R-:W-:-:S00]  /*0530*/  NOP ;  /* 0x0000000000007918 */ /* 0x000fc00000000000 */
        /* <DEDUP_REMOVED lines=12> */
.L_x_21:


//--------------------- .text._Z11column_sumsPKfPfm --------------------------
	.section	.text._Z11column_sumsPKfPfm,"ax",@progbits
	.align	128
        .global         _Z11column_sumsPKfPfm
        .type           _Z11column_sumsPKfPfm,@function
        .size           _Z11column_sumsPKfPfm,(.L_x_22 - _Z11column_sumsPKfPfm)
        .other          _Z11column_sumsPKfPfm,@"STO_CUDA_ENTRY STV_DEFAULT"
_Z11column_sumsPKfPfm:
.text._Z11column_sumsPKfPfm:
[----:B------:R-:W-:Y:S01]  /*0000*/  LDC R1, c[0x0][0x37c] ;  /* 0x0000df00ff017b82 */ /* 0x000fe20000000800 */
[----:B------:R-:W0:Y:S07]  /*0010*/  S2R R7, SR_TID.X ;  /* 0x0000000000077919 */ /* 0x000e2e0000002100 */
[----:B------:R-:W0:Y:S08]  /*0020*/  S2UR UR4, SR_CTAID.X ;  /* 0x00000000000479c3 */ /* 0x000e300000002500 */
[----:B------:R-:W0:Y:S08]  /*0030*/  LDC R0, c[0x0][0x360] ;  /* 0x0000d800ff007b82 */ /* 0x000e300000000800 */
[----:B------:R-:W1:Y:S01]  /*0040*/  LDC.64 R2, c[0x0][0x390] ;  /* 0x0000e400ff027b82 */ /* 0x000e620000000a00 */
[----:B0-----:R-:W-:-:S05]  /*0050*/  IMAD R7, R0, UR4, R7 ;  /* 0x0000000400077c24 */ /* 0x001fca000f8e0207 */
[----:B------:R-:W-:Y:S02]  /*0060*/  SHF.R.S32.HI R0, RZ, 0x1f, R7 ;  /* 0x0000001fff007819 */ /* 0x000fe40000011407 */
[----:B-1----:R-:W-:-:S04]  /*0070*/  ISETP.GE.U32.AND P0, PT, R7, R2, PT ;  /* 0x000000020700720c */ /* 0x002fc80003f06070 */
[----:B------:R-:W-:-:S13]  /*0080*/  ISETP.GE.U32.AND.EX P0, PT, R0, R3, PT, P0 ;  /* 0x000000030000720c */ /* 0x000fda0003f06100 */
[----:B------:R-:W-:Y:S05]  /*0090*/  @P0 EXIT ;  /* 0x000000000000094d */ /* 0x000fea0003800000 */
[C---:B------:R-:W-:Y:S01]  /*00a0*/  ISETP.GE.U32.AND P1, PT, R2.reuse, 0x10, PT ;  /* 0x000000100200780c */ /* 0x040fe20003f26070 */
[----:B------:R-:W0:Y:S01]  /*00b0*/  LDCU.64 UR4, c[0x0][0x358] ;  /* 0x00006b00ff0477ac */ /* 0x000e220008000a00 */
[----:B------:R-:W-:Y:S01]  /*00c0*/  LOP3.LUT R25, R2, 0xf, RZ, 0xc0, !PT ;  /* 0x0000000f02197812 */ /* 0x000fe200078ec0ff */
[----:B------:R-:W-:Y:S01]  /*00d0*/  IMAD.MOV.U32 R6, RZ, RZ, RZ ;  /* 0x000000ffff067224 */ /* 0x000fe200078e00ff */
[----:B------:R-:W-:Y:S01]  /*00e0*/  ISETP.GE.U32.AND.EX P1, PT, R3, RZ, PT, P1 ;  /* 0x000000ff0300720c */ /* 0x000fe20003f26110 */
[----:B------:R-:W-:Y:S01]  /*00f0*/  IMAD.MOV.U32 R3, RZ, RZ, RZ ;  /* 0x000000ffff037224 */ /* 0x000fe200078e00ff */
[----:B------:R-:W-:Y:S01]  /*0100*/  ISETP.NE.U32.AND P0, PT, R25, RZ, PT ;  /* 0x000000ff1900720c */ /* 0x000fe20003f05070 */
[----:B------:R-:W-:-:S03]  /*0110*/  IMAD.MOV.U32 R9, RZ, RZ, RZ ;  /* 0x000000ffff097224 */ /* 0x000fc600078e00ff */
[----:B------:R-:W-:-:S07]  /*0120*/  ISETP.NE.AND.EX P0, PT, RZ, RZ, PT, P0 ;  /* 0x000000ffff00720c */ /* 0x000fce0003f05300 */
[----:B------:R-:W-:Y:S06]  /*0130*/  @!P1 BRA `(.L_x_9) ;  /* 0x0000000000c49947 */ /* 0x000fec0003800000 */
[----:B------:R-:W1:Y:S01]  /*0140*/  LDCU.64 UR6, c[0x0][0x380] ;  /* 0x00007000ff0677ac */ /* 0x000e620008000a00 */
[----:B------:R-:W2:Y:S01]  /*0150*/  LDC R9, c[0x0][0x394] ;  /* 0x0000e500ff097b82 */ /* 0x000ea20000000800 */
[----:B------:R-:W-:Y:S01]  /*0160*/  LOP3.LUT R6, R2, 0xfffffff0, RZ, 0xc0, !PT ;  /* 0xfffffff002067812 */ /* 0x000fe200078ec0ff */
[----:B------:R-:W-:-:S04]  /*0170*/  IMAD.MOV.U32 R3, RZ, RZ, RZ ;  /* 0x000000ffff037224 */ /* 0x000fc800078e00ff */
[----:B------:R-:W-:Y:S01]  /*0180*/  IMAD.MOV.U32 R13, RZ, RZ, R6 ;  /* 0x000000ffff0d7224 */ /* 0x000fe200078e0006 */
[----:B-1----:R-:W-:-:S04]  /*0190*/  LEA R4, P1, R7, UR6, 0x2 ;  /* 0x0000000607047c11 */ /* 0x002fc8000f8210ff */
[----:B------:R-:W-:Y:S02]  /*01a0*/  IADD3 R4, P2, PT, R4, 0x100000, RZ ;  /* 0x0010000004047810 */ /* 0x000fe40007f5e0ff */
[----:B------:R-:W-:Y:S01]  /*01b0*/  LEA.HI.X R5, R7, UR7, R0, 0x2, P1 ;  /* 0x0000000707057c11 */ /* 0x000fe200088f1400 */
[----:B--2---:R-:W-:-:S04]  /*01c0*/  IMAD.MOV.U32 R12, RZ, RZ, R9 ;  /* 0x000000ffff0c7224 */ /* 0x004fc800078e0009 */
[----:B------:R-:W-:-:S07]  /*01d0*/  IMAD.X R5, RZ, RZ, R5, P2 ;  /* 0x000000ffff057224 */ /* 0x000fce00010e0605 */
.L_x_10:
[----:B0-----:R-:W2:Y:S04]  /*01e0*/  LDG.E R24, desc[UR4][R4.64+-0x100000] ;  /* 0xf000000404187981 */ /* 0x001ea8000c1e1900 */
[----:B------:R-:W3:Y:S04]  /*01f0*/  LDG.E R23, desc[UR4][R4.64+-0xe0000] ;  /* 0xf200000404177981 */ /* 0x000ee8000c1e1900 */
[----:B------:R-:W4:Y:S04]  /*0200*/  LDG.E R26, desc[UR4][R4.64+-0xc0000] ;  /* 0xf4000004041a7981 */ /* 0x000f28000c1e1900 */
[----:B------:R-:W5:Y:S04]  /*0210*/  LDG.E R22, desc[UR4][R4.64+-0xa0000] ;  /* 0xf600000404167981 */ /* 0x000f68000c1e1900 */
        /* <DEDUP_REMOVED lines=10> */
[----:B------:R-:W5:Y:S01]  /*02c0*/  LDG.E R8, desc[UR4][R4.64+0xc0000] ;  /* 0x0c00000404087981 */ /* 0x000f62000c1e1900 */
[----:B--2---:R-:W-:-:S03]  /*02d0*/  FADD R24, R24, R3 ;  /* 0x0000000318187221 */ /* 0x004fc60000000000 */
[----:B------:R0:W2:Y:S01]  /*02e0*/  LDG.E R3, desc[UR4][R4.64+0xe0000] ;  /* 0x0e00000404037981 */ /* 0x0000a2000c1e1900 */
[----:B------:R-:W-:Y:S01]  /*02f0*/  IADD3 R13, P1, PT, R13, -0x10, RZ ;  /* 0xfffffff00d0d7810 */ /* 0x000fe20007f3e0ff */
[----:B---3--:R-:W-:-:S03]  /*0300*/  FADD R23, R24, R23 ;  /* 0x0000001718177221 */ /* 0x008fc60000000000 */
[----:B------:R-:W-:Y:S01]  /*0310*/  IADD3.X R12, PT, PT, R12, -0x1, RZ, P1, !PT ;  /* 0xffffffff0c0c7810 */ /* 0x000fe20000ffe4ff */
[----:B----4-:R-:W-:Y:S01]  /*0320*/  FADD R23, R23, R26 ;  /* 0x0000001a17177221 */ /* 0x010fe20000000000 */
[----:B------:R-:W-:-:S03]  /*0330*/  ISETP.NE.U32.AND P1, PT, R13, RZ, PT ;  /* 0x000000ff0d00720c */ /* 0x000fc60003f25070 */
[----:B-----5:R-:W-:Y:S01]  /*0340*/  FADD R22, R23, R22 ;  /* 0x0000001617167221 */ /* 0x020fe20000000000 */
[----:B------:R-:W-:Y:S02]  /*0350*/  ISETP.NE.AND.EX P1, PT, R12, RZ, PT, P1 ;  /* 0x000000ff0c00720c */ /* 0x000fe40003f25310 */
[----:B0-----:R-:W-:Y:S01]  /*0360*/  IADD3 R4, P2, PT, R4, 0x200000, RZ ;  /* 0x0020000004047810 */ /* 0x001fe20007f5e0ff */
[----:B------:R-:W-:-:S04]  /*0370*/  FADD R21, R22, R21 ;  /* 0x0000001516157221 */ /* 0x000fc80000000000 */
[----:B------:R-:W-:Y:S01]  /*0380*/  FADD R20, R21, R20 ;  /* 0x0000001415147221 */ /* 0x000fe20000000000 */
[----:B------:R-:W-:-:S03]  /*0390*/  IMAD.X R5, RZ, RZ, R5, P2 ;  /* 0x000000ffff057224 */ /* 0x000fc600010e0605 */
[----:B------:R-:W-:-:S04]  /*03a0*/  FADD R19, R20, R19 ;  /* 0x0000001314137221 */ /* 0x000fc80000000000 */
        /* <DEDUP_REMOVED lines=8> */
[----:B--2---:R-:W-:Y:S01]  /*0430*/  FADD R3, R8, R3 ;  /* 0x0000000308037221 */ /* 0x004fe20000000000 */
[----:B------:R-:W-:Y:S06]  /*0440*/  @P1 BRA `(.L_x_10) ;  /* 0xfffffffc00641947 */ /* 0x000fec000383ffff */
.L_x_9:
[----:B------:R-:W-:Y:S05]  /*0450*/  @!P0 BRA `(.L_x_11) ;  /* 0x0000000400108947 */ /* 0x000fea0003800000 */
[----:B------:R-:W-:Y:S02]  /*0460*/  ISETP.GE.U32.AND P1, PT, R25, 0x8, PT ;  /* 0x000000081900780c */ /* 0x000fe40003f26070 */
[----:B------:R-:W-:Y:S02]  /*0470*/  LOP3.LUT R10, R2, 0x7, RZ, 0xc0, !PT ;  /* 0x00000007020a7812 */ /* 0x000fe400078ec0ff */
[----:B------:R-:W-:Y:S02]  /*0480*/  ISETP.GE.U32.AND.EX P1, PT, RZ, RZ, PT, P1 ;  /* 0x000000ffff00720c */ /* 0x000fe40003f26110 */
[----:B------:R-:W-:-:S04]  /*0490*/  ISETP.NE.U32.AND P0, PT, R10, RZ, PT ;  /* 0x000000ff0a00720c */ /* 0x000fc80003f05070 */
[----:B------:R-:W-:-:S07]  /*04a0*/  ISETP.NE.AND.EX P0, PT, RZ, RZ, PT, P0 ;  /* 0x000000ffff00720c */ /* 0x000fce0003f05300 */
[----:B------:R-:W-:Y:S06]  /*04b0*/  @!P1 BRA `(.L_x_12) ;  /* 0x00000000005c9947 */ /* 0x000fec0003800000 */
[----:B------:R-:W1:Y:S01]  /*04c0*/  LDCU.64 UR6, c[0x0][0x380] ;  /* 0x00007000ff0677ac */ /* 0x000e620008000a00 */
[----:B------:R-:W-:-:S04]  /*04d0*/  LEA R5, P1, R6, R7, 0xf ;  /* 0x0000000706057211 */ /* 0x000fc800078278ff */
[----:B------:R-:W-:Y:S02]  /*04e0*/  LEA.HI.X R8, R6, R0, R9, 0xf, P1 ;  /* 0x0000000006087211 */ /* 0x000fe400008f7c09 */
[----:B-1----:R-:W-:-:S04]  /*04f0*/  LEA R4, P1, R5, UR6, 0x2 ;  /* 0x0000000605047c11 */ /* 0x002fc8000f8210ff */
[----:B------:R-:W-:-:S05]  /*0500*/  LEA.HI.X R5, R5, UR7, R8, 0x2, P1 ;  /* 0x0000000705057c11 */ /* 0x000fca00088f1408 */
[----:B0-----:R-:W2:Y:S04]  /*0510*/  LDG.E R8, desc[UR4][R4.64] ;  /* 0x0000000404087981 */ /* 0x001ea8000c1e1900 */
[----:B------:R-:W3:Y:S04]  /*0520*/  LDG.E R11, desc[UR4][R4.64+0x20000] ;  /* 0x02000004040b7981 */ /* 0x000ee8000c1e1900 */
[----:B------:R-:W4:Y:S04]  /*0530*/  LDG.E R13, desc[UR4][R4.64+0x40000] ;  /* 0x04000004040d7981 */ /* 0x000f28000c1e1900 */
[----:B------:R-:W5:Y:S04]  /*0540*/  LDG.E R15, desc[UR4][R4.64+0x60000] ;  /* 0x06000004040f7981 */ /* 0x000f68000c1e1900 */
[----:B------:R-:W5:Y:S04]  /*0550*/  LDG.E R17, desc[UR4][R4.64+0x80000] ;  /* 0x0800000404117981 */ /* 0x000f68000c1e1900 */
[----:B------:R-:W5:Y:S04]  /*0560*/  LDG.E R19, desc[UR4][R4.64+0xa0000] ;  /* 0x0a00000404137981 */ /* 0x000f68000c1e1900 */
[----:B------:R-:W5:Y:S04]  /*0570*/  LDG.E R21, desc[UR4][R4.64+0xc0000] ;  /* 0x0c00000404157981 */ /* 0x000f68000c1e1900 */
[----:B------:R-:W5:Y:S01]  /*0580*/  LDG.E R23, desc[UR4][R4.64+0xe0000] ;  /* 0x0e00000404177981 */ /* 0x000f62000c1e1900 */
[----:B------:R-:W-:-:S05]  /*0590*/  IADD3 R6, P1, PT, R6, 0x8, RZ ;  /* 0x0000000806067810 */ /* 0x000fca0007f3e0ff */
[----:B------:R-:W-:Y:S02]  /*05a0*/  IMAD.X R9, RZ, RZ, R9, P1 ;  /* 0x000000ffff097224 */ /* 0x000fe400008e0609 */
[----:B--2---:R-:W-:-:S04]  /*05b0*/  FADD R8, R3, R8 ;  /* 0x0000000803087221 */ /* 0x004fc80000000000 */
[----:B---3--:R-:W-:-:S04]  /*05c0*/  FADD R8, R8, R11 ;  /* 0x0000000b08087221 */ /* 0x008fc80000000000 */
[----:B----4-:R-:W-:-:S04]  /*05d0*/  FADD R8, R8, R13 ;  /* 0x0000000d08087221 */ /* 0x010fc80000000000 */
[----:B-----5:R-:W-:-:S04]  /*05e0*/  FADD R8, R8, R15 ;  /* 0x0000000f08087221 */ /* 0x020fc80000000000 */
[----:B------:R-:W-:-:S04]  /*05f0*/  FADD R8, R8, R17 ;  /* 0x0000001108087221 */ /* 0x000fc80000000000 */
[----:B------:R-:W-:-:S04]  /*0600*/  FADD R8, R8, R19 ;  /* 0x0000001308087221 */ /* 0x000fc80000000000 */
[----:B------:R-:W-:-:S04]  /*0610*/  FADD R8, R8, R21 ;  /* 0x0000001508087221 */ /* 0x000fc80000000000 */
[----:B------:R-:W-:-:S07]  /*0620*/  FADD R3, R8, R23 ;  /* 0x0000001708037221 */ /* 0x000fce0000000000 */
.L_x_12:
[----:B------:R-:W-:Y:S05]  /*0630*/  @!P0 BRA `(.L_x_11) ;  /* 0x0000000000988947 */ /* 0x000fea0003800000 */
[----:B------:R-:W-:-:S04]  /*0640*/  ISETP.GE.U32.AND P0, PT, R10, 0x4, PT ;  /* 0x000000040a00780c */ /* 0x000fc80003f06070 */
[----:B------:R-:W-:-:S13]  /*0650*/  ISETP.GE.U32.AND.EX P0, PT, RZ, RZ, PT, P0 ;  /* 0x000000ffff00720c */ /* 0x000fda0003f06100 */
[----:B------:R-:W1:Y:S01]  /*0660*/  @P0 LDC.64 R10, c[0x0][0x380] ;  /* 0x0000e000ff0a0b82 */ /* 0x000e620000000a00 */
[----:B------:R-:W-:-:S04]  /*0670*/  @P0 LEA R5, P1, R6, R7, 0xf ;  /* 0x0000000706050211 */ /* 0x000fc800078278ff */
[----:B------:R-:W-:Y:S02]  /*0680*/  @P0 LEA.HI.X R8, R6, R0, R9, 0xf, P1 ;  /* 0x0000000006080211 */ /* 0x000fe400008f7c09 */
[----:B-1----:R-:W-:-:S04]  /*0690*/  @P0 LEA R4, P1, R5, R10, 0x2 ;  /* 0x0000000a05040211 */ /* 0x002fc800078210ff */
[----:B------:R-:W-:-:S05]  /*06a0*/  @P0 LEA.HI.X R5, R5, R11, R8, 0x2, P1 ;  /* 0x0000000b05050211 */ /* 0x000fca00008f1408 */
[----:B0-----:R-:W2:Y:S04]  /*06b0*/  @P0 LDG.E R12, desc[UR4][R4.64] ;  /* 0x00000004040c0981 */ /* 0x001ea8000c1e1900 */
[----:B------:R-:W3:Y:S04]  /*06c0*/  @P0 LDG.E R11, desc[UR4][R4.64+0x20000] ;  /* 0x02000004040b0981 */ /* 0x000ee8000c1e1900 */
[----:B------:R-:W4:Y:S04]  /*06d0*/  @P0 LDG.E R14, desc[UR4][R4.64+0x40000] ;  /* 0x04000004040e0981 */ /* 0x000f28000c1e1900 */
[----:B------:R-:W5:Y:S01]  /*06e0*/  @P0 LDG.E R16, desc[UR4][R4.64+0x60000] ;  /* 0x0600000404100981 */ /* 0x000f62000c1e1900 */
[----:B------:R-:W-:Y:S01]  /*06f0*/  LOP3.LUT R8, R2, 0x3, RZ, 0xc0, !PT ;  /* 0x0000000302087812 */ /* 0x000fe200078ec0ff */
[----:B------:R-:W-:Y:S01]  /*0700*/  IMAD.MOV.U32 R10, RZ, RZ, RZ ;  /* 0x000000ffff0a7224 */ /* 0x000fe200078e00ff */
[----:B------:R-:W-:-:S02]  /*0710*/  @P0 IADD3 R6, P2, PT, R6, 0x4, RZ ;  /* 0x0000000406060810 */ /* 0x000fc40007f5e0ff */
[----:B------:R-:W-:-:S03]  /*0720*/  ISETP.NE.U32.AND P1, PT, R8, RZ, PT ;  /* 0x000000ff0800720c */ /* 0x000fc60003f25070 */
[----:B------:R-:W-:Y:S01]  /*0730*/  @P0 IMAD.X R9, RZ, RZ, R9, P2 ;  /* 0x000000ffff090224 */ /* 0x000fe200010e0609 */
[----:B------:R-:W-:Y:S01]  /*0740*/  ISETP.NE.AND.EX P1, PT, R10, RZ, PT, P1 ;  /* 0x000000ff0a00720c */ /* 0x000fe20003f25310 */
[----:B--2---:R-:W-:-:S04]  /*0750*/  @P0 FADD R12, R3, R12 ;  /* 0x0000000c030c0221 */ /* 0x004fc80000000000 */
[----:B---3--:R-:W-:-:S04]  /*0760*/  @P0 FADD R11, R12, R11 ;  /* 0x0000000b0c0b0221 */ /* 0x008fc80000000000 */
[----:B----4-:R-:W-:-:S04]  /*0770*/  @P0 FADD R11, R11, R14 ;  /* 0x0000000e0b0b0221 */ /* 0x010fc80000000000 */
[----:B-----5:R-:W-:Y:S01]  /*0780*/  @P0 FADD R3, R11, R16 ;  /* 0x000000100b030221 */ /* 0x020fe20000000000 */
[----:B------:R-:W-:Y:S06]  /*0790*/  @!P1 BRA `(.L_x_11) ;  /* 0x0000000000409947 */ /* 0x000fec0003800000 */
[----:B------:R-:W0:Y:S01]  /*07a0*/  LDCU.64 UR6, c[0x0][0x380] ;  /* 0x00007000ff0677ac */ /* 0x000e220008000a00 */
[----:B------:R-:W-:-:S05]  /*07b0*/  IMAD.SHL.U32 R5, R7, 0x4, RZ ;  /* 0x0000000407057824 */ /* 0x000fca00078e00ff */
[----:B------:R-:W-:Y:S02]  /*07c0*/  LEA R4, P0, R6, R5, 0x11 ;  /* 0x0000000506047211 */ /* 0x000fe400078088ff */
[----:B------:R-:W-:-:S04]  /*07d0*/  SHF.L.U64.HI R5, R7, 0x2, R0 ;  /* 0x0000000207057819 */ /* 0x000fc80000010200 */
[----:B------:R-:W-:Y:S02]  /*07e0*/  LEA.HI.X R5, R6, R5, R9, 0x11, P0 ;  /* 0x0000000506057211 */ /* 0x000fe400000f8c09 */
[----:B0-----:R-:W-:-:S04]  /*07f0*/  IADD3 R4, P1, PT, R4, UR6, RZ ;  /* 0x0000000604047c10 */ /* 0x001fc8000ff3e0ff */
[----:B------:R-:W-:-:S09]  /*0800*/  IADD3.X R5, PT, PT, R5, UR7, RZ, P1, !PT ;  /* 0x0000000705057c10 */ /* 0x000fd20008ffe4ff */
.L_x_13:
[----:B------:R0:W2:Y:S01]  /*0810*/  LDG.E R2, desc[UR4][R4.64] ;  /* 0x0000000404027981 */ /* 0x0000a2000c1e1900 */
[----:B------:R-:W-:-:S04]  /*0820*/  IADD3 R8, P0, PT, R8, -0x1, RZ ;  /* 0xffffffff08087810 */ /* 0x000fc80007f1e0ff */
[----:B------:R-:W-:Y:S02]  /*0830*/  IADD3.X R10, PT, PT, R10, -0x1, RZ, P0, !PT ;  /* 0xffffffff0a0a7810 */ /* 0x000fe400007fe4ff */
[----:B------:R-:W-:Y:S02]  /*0840*/  ISETP.NE.U32.AND P0, PT, R8, RZ, PT ;  /* 0x000000ff0800720c */ /* 0x000fe40003f05070 */
[----:B0-----:R-:W-:Y:S02]  /*0850*/  IADD3 R4, P1, PT, R4, 0x20000, RZ ;  /* 0x0002000004047810 */ /* 0x001fe40007f3e0ff */
[----:B------:R-:W-:-:S03]  /*0860*/  ISETP.NE.AND.EX P0, PT, R10, RZ, PT, P0 ;  /* 0x000000ff0a00720c */ /* 0x000fc60003f05300 */
[----:B------:R-:W-:Y:S02]  /*0870*/  IMAD.X R5, RZ, RZ, R5, P1 ;  /* 0x000000ffff057224 */ /* 0x000fe400008e0605 */
[----:B--2---:R-:W-:-:S08]  /*0880*/  FADD R3, R2, R3 ;  /* 0x0000000302037221 */ /* 0x004fd00000000000 */
[----:B------:R-:W-:Y:S05]  /*0890*/  @P0 BRA `(.L_x_13) ;  /* 0xfffffffc00dc0947 */ /* 0x000fea000383ffff */
.L_x_11:
[----:B------:R-:W1:Y:S02]  /*08a0*/  LDCU.64 UR6, c[0x0][0x388] ;  /* 0x00007100ff0677ac */ /* 0x000e640008000a00 */
[----:B-1----:R-:W-:-:S04]  /*08b0*/  LEA R4, P0, R7, UR6, 0x2 ;  /* 0x0000000607047c11 */ /* 0x002fc8000f8010ff */
[----:B------:R-:W-:-:S05]  /*08c0*/  LEA.HI.X R5, R7, UR7, R0, 0x2, P0 ;  /* 0x0000000707057c11 */ /* 0x000fca00080f1400 */
[----:B0-----:R-:W-:Y:S01]  /*08d0*/  STG.E desc[UR4][R4.64], R3 ;  /* 0x0000000304007986 */ /* 0x001fe2000c101904 */
[----:B------:R-:W-:Y:S05]  /*08e0*/  EXIT ;  /* 0x000000000000794d */ /* 0x000fea0003800000 */
.L_x_14:
        /* <DEDUP_REMOVED lines=9> */
.L_x_22:


//--------------------- .text._Z8row_sumsPKfPfm   --------------------------
	.section	.text._Z8row_sumsPKfPfm,"ax",@progbits
	.align	128
        .global         _Z8row_sumsPKfPfm
        .type           _Z8row_sumsPKfPfm,@function
        .size           _Z8row_sumsPKfPfm,(.L_x_23 - _Z8row_sumsPKfPfm)
        .other          _Z8row_sumsPKfPfm,@"STO_CUDA_ENTRY STV_DEFAULT"
_Z8row_sumsPKfPfm:
.text._Z8row_sumsPKfPfm:
        /* <DEDUP_REMOVED lines=30> */
.L_x_16:
        /* <DEDUP_REMOVED lines=39> */
.L_x_15:
[C---:B------:R-:W-:Y:S01]  /*0450*/  SHF.L.U64.HI R8, R7.reuse, 0xf, R0 ;  /* 0x0000000f07087819 */ /* 0x040fe20000010200 */
[----:B------:R-:W-:Y:S01]  /*0460*/  IMAD.SHL.U32 R11, R7, 0x8000, RZ ;  /* 0x00008000070b7824 */ /* 0x000fe200078e00ff */
[----:B------:R-:W-:Y:S06]  /*0470*/  @!P0 BRA `(.L_x_17) ;  /* 0x0000000400108947 */ /* 0x000fec0003800000 */
[----:B------:R-:W-:Y:S02]  /*0480*/  ISETP.GE.U32.AND P1, PT, R23, 0x8, PT ;  /* 0x000000081700780c */ /* 0x000fe40003f26070 */
[----:B------:R-:W-:Y:S02]  /*0490*/  LOP3.LUT R12, R2, 0x7, RZ, 0xc0, !PT ;  /* 0x00000007020c7812 */ /* 0x000fe400078ec0ff */
[----:B------:R-:W-:Y:S02]  /*04a0*/  ISETP.GE.U32.AND.EX P1, PT, RZ, RZ, PT, P1 ;  /* 0x000000ffff00720c */ /* 0x000fe40003f26110 */
[----:B------:R-:W-:-:S04]  /*04b0*/  ISETP.NE.U32.AND P0, PT, R12, RZ, PT ;  /* 0x000000ff0c00720c */ /* 0x000fc80003f05070 */
[----:B------:R-:W-:-:S07]  /*04c0*/  ISETP.NE.AND.EX P0, PT, RZ, RZ, PT, P0 ;  /* 0x000000ffff00720c */ /* 0x000fce0003f05300 */
[----:B------:R-:W-:Y:S06]  /*04d0*/  @!P1 BRA `(.L_x_18) ;  /* 0x00000000005c9947 */ /* 0x000fec0003800000 */
[----:B------:R-:W1:Y:S01]  /*04e0*/  LDCU.64 UR6, c[0x0][0x380] ;  /* 0x00007000ff0677ac */ /* 0x000e620008000a00 */
[----:B------:R-:W-:-:S05]  /*04f0*/  IADD3 R5, P1, PT, R6, R11, RZ ;  /* 0x0000000b06057210 */ /* 0x000fca0007f3e0ff */
[----:B------:R-:W-:Y:S01]  /*0500*/  IMAD.X R10, R9, 0x1, R8, P1 ;  /* 0x00000001090a7824 */ /* 0x000fe200008e0608 */
        /* <DEDUP_REMOVED lines=20> */
.L_x_18:
[----:B------:R-:W-:Y:S05]  /*0650*/  @!P0 BRA `(.L_x_17) ;  /* 0x0000000000988947 */ /* 0x000fea0003800000 */
[----:B------:R-:W-:-:S04]  /*0660*/  ISETP.GE.U32.AND P0, PT, R12, 0x4, PT ;  /* 0x000000040c00780c */ /* 0x000fc80003f06070 */
[----:B------:R-:W-:-:S13]  /*0670*/  ISETP.GE.U32.AND.EX P0, PT, RZ, RZ, PT, P0 ;  /* 0x000000ffff00720c */ /* 0x000fda0003f06100 */
[----:B------:R-:W1:Y:S01]  /*0680*/  @P0 LDC.64 R4, c[0x0][0x380] ;  /* 0x0000e000ff040b82 */ /* 0x000e620000000a00 */
[----:B------:R-:W-:-:S05]  /*0690*/  @P0 IADD3 R11, P1, PT, R6, R11, RZ ;  /* 0x0000000b060b0210 */ /* 0x000fca0007f3e0ff */
[----:B------:R-:W-:Y:S01]  /*06a0*/  @P0 IMAD.X R8, R9, 0x1, R8, P1 ;  /* 0x0000000109080824 */ /* 0x000fe200008e0608 */
        /* <DEDUP_REMOVED lines=18> */
[C---:B------:R-:W-:Y:S01]  /*07d0*/  IMAD.SHL.U32 R4, R6.reuse, 0x4, RZ ;  /* 0x0000000406047824 */ /* 0x040fe200078e00ff */
[----:B------:R-:W-:-:S04]  /*07e0*/  SHF.L.U64.HI R5, R6, 0x2, R9 ;  /* 0x0000000206057819 */ /* 0x000fc80000010209 */
[----:B------:R-:W-:-:S04]  /*07f0*/  LEA R4, P0, R7, R4, 0x11 ;  /* 0x0000000407047211 */ /* 0x000fc800078088ff */
[----:B------:R-:W-:Y:S02]  /*0800*/  LEA.HI.X R5, R7, R5, R0, 0x11, P0 ;  /* 0x0000000507057211 */ /* 0x000fe400000f8c00 */
[----:B0-----:R-:W-:-:S04]  /*0810*/  IADD3 R4, P1, PT, R4, UR6, RZ ;  /* 0x0000000604047c10 */ /* 0x001fc8000ff3e0ff */
[----:B------:R-:W-:-:S09]  /*0820*/  IADD3.X R5, PT, PT, R5, UR7, RZ, P1, !PT ;  /* 0x0000000705057c10 */ /* 0x000fd20008ffe4ff */
.L_x_19:
        /* <DEDUP_REMOVED lines=9> */
.L_x_17:
[----:B------:R-:W1:Y:S02]  /*08c0*/  LDCU.64 UR6, c[0x0][0x388] ;  /* 0x00007100ff0677ac */ /* 0x000e640008000a00 */
[----:B-1----:R-:W-:-:S04]  /*08d0*/  LEA R4, P0, R7, UR6, 0x2 ;  /* 0x0000000607047c11 */ /* 0x002fc8000f8010ff */
[----:B------:R-:W-:-:S05]  /*08e0*/  LEA.HI.X R5, R7, UR7, R0, 0x2, P0 ;  /* 0x0000000707057c11 */ /* 0x000fca00080f1400 */
[----:B0-----:R-:W-:Y:S01]  /*08f0*/  STG.E desc[UR4][R4.64], R3 ;  /* 0x0000000304007986 */ /* 0x001fe2000c101904 */
[----:B------:R-:W-:Y:S05]  /*0900*/  EXIT ;  /* 0x000000000000794d */ /* 0x000fea0003800000 */
.L_x_20:
        /* <DEDUP_REMOVED lines=15> */
.L_x_23:


//--------------------- .nv.shared._Z18column_sums_blocksPKfPfm --------------------------
	.section	.nv.shared._Z18column_sums_blocksPKfPfm,"aw",@nobits
	.sectionflags	@""
	.align	4
.nv.shared._Z18column_sums_blocksPKfPfm:
	.zero		5120


//--------------------- .nv.shared.reserved.0     --------------------------
	.section	.nv.shared.reserved.0,"aw",@nobits
	.weak		__nv_reservedSMEM_offset_0_alias
	.size		__nv_reservedSMEM_offset_0_alias, 0, 64
	.other		__nv_reservedSMEM_offset_0_alias,@"STO_CUDA_RESERVED_SHARED STV_DEFAULT"
__nv_reservedSMEM_offset_0_alias:
	.zero		0
	.zero		64


//--------------------- .nv.constant0._Z18column_sums_blocksPKfPfm --------------------------
	.section	.nv.constant0._Z18column_sums_blocksPKfPfm,"a",@progbits
	.sectionflags	@""
	.align	4
.nv.constant0._Z18column_sums_blocksPKfPfm:
	.zero		920


//--------------------- .nv.constant0._Z11column_sumsPKfPfm --------------------------
	.section	.nv.constant0._Z11column_sumsPKfPfm,"a",@progbits
	.sectionflags	@""
	.align	4
.nv.constant0._Z11column_sumsPKfPfm:
	.zero		920


//--------------------- .nv.constant0._Z8row_sumsPKfPfm --------------------------
	.section	.nv.constant0._Z8row_sumsPKfPfm,"a",@progbits
	.sectionflags	@""
	.align	4
.nv.constant0._Z8row_sumsPKfPfm:
	.zero		920


//--------------------- SYMBOLS --------------------------

	.type		.nv.reservedSmem.offset0,@object
	.size		.nv.reservedSmem.offset0,0x4
	.type		.nv.reservedSmem.cap,@object
	.size		.nv.reservedSmem.cap,0x4
